	.headerflags	@"EF_CUDA_TEXMODE_UNIFIED EF_CUDA_64BIT_ADDRESS EF_CUDA_ACCELERATORS EF_CUDA_SM90 EF_CUDA_VIRTUAL_SM(EF_CUDA_SM90)"
	.elftype	@"ET_EXEC"


//--------------------- .nv.info                  --------------------------
	.section	.nv.info,"",@"SHT_CUDA_INFO"
	.align	4


	//----- nvinfo : EIATTR_REGCOUNT
	.align		4
        /*0000*/ 	.byte	0x04, 0x2f
        /*0002*/ 	.short	(.L_3 - .L_2)
	.align		4
.L_2:
        /*0004*/ 	.word	index@(triton_per_fused__weight_norm_interface_0)
        /*0008*/ 	.word	0x00000013


	//----- nvinfo : EIATTR_MIN_STACK_SIZE
	.align		4
.L_3:
        /*000c*/ 	.byte	0x04, 0x12
        /*000e*/ 	.short	(.L_5 - .L_4)
	.align		4
.L_4:
        /*0010*/ 	.word	index@(triton_per_fused__weight_norm_interface_0)
        /*0014*/ 	.word	0x00000000


	//----- nvinfo : EIATTR_FRAME_SIZE
	.align		4
.L_5:
        /*0018*/ 	.byte	0x04, 0x11
        /*001a*/ 	.short	(.L_7 - .L_6)
	.align		4
.L_6:
        /*001c*/ 	.word	index@(triton_per_fused__weight_norm_interface_0)
        /*0020*/ 	.word	0x00000000


	//----- nvinfo : EIATTR_MIN_STACK_SIZE
	.align		4
.L_7:
        /*0024*/ 	.byte	0x04, 0x12
        /*0026*/ 	.short	(.L_9 - .L_8)
	.align		4
.L_8:
        /*0028*/ 	.word	index@(triton_per_fused__weight_norm_interface_0)
        /*002c*/ 	.word	0x00000000
.L_9:


//--------------------- .nv.info.triton_per_fused__weight_norm_interface_0 --------------------------
	.section	.nv.info.triton_per_fused__weight_norm_interface_0,"",@"SHT_CUDA_INFO"
	.sectionflags	@""
	.align	4


	//----- nvinfo : EIATTR_CUDA_API_VERSION
	.align		4
        /*0000*/ 	.byte	0x04, 0x37
        /*0002*/ 	.short	(.L_11 - .L_10)
.L_10:
        /*0004*/ 	.word	0x0000007c


	//----- nvinfo : EIATTR_KPARAM_INFO
	.align		4
.L_11:
        /*0008*/ 	.byte	0x04, 0x17
        /*000a*/ 	.short	(.L_13 - .L_12)
.L_12:
        /*000c*/ 	.word	0x00000000
        /*0010*/ 	.short	0x0005
        /*0012*/ 	.short	0x0024
        /*0014*/ 	.byte	0x00, 0xf0, 0x11, 0x00


	//----- nvinfo : EIATTR_KPARAM_INFO
	.align		4
.L_13:
        /*0018*/ 	.byte	0x04, 0x17
        /*001a*/ 	.short	(.L_15 - .L_14)
.L_14:
        /*001c*/ 	.word	0x00000000
        /*0020*/ 	.short	0x0004
        /*0022*/ 	.short	0x0020
        /*0024*/ 	.byte	0x00, 0xf0, 0x11, 0x00


	//----- nvinfo : EIATTR_KPARAM_INFO
	.align		4
.L_15:
        /*0028*/ 	.byte	0x04, 0x17
        /*002a*/ 	.short	(.L_17 - .L_16)
.L_16:
        /*002c*/ 	.word	0x00000000
        /*0030*/ 	.short	0x0003
        /*0032*/ 	.short	0x0018
        /*0034*/ 	.byte	0x00, 0xf4, 0x21, 0x00


	//----- nvinfo : EIATTR_KPARAM_INFO
	.align		4
.L_17:
        /*0038*/ 	.byte	0x04, 0x17
        /*003a*/ 	.short	(.L_19 - .L_18)
.L_18:
        /*003c*/ 	.word	0x00000000
        /*0040*/ 	.short	0x0002
        /*0042*/ 	.short	0x0010
        /*0044*/ 	.byte	0x00, 0xf4, 0x21, 0x00


	//----- nvinfo : EIATTR_KPARAM_INFO
	.align		4
.L_19:
        /*0048*/ 	.byte	0x04, 0x17
        /*004a*/ 	.short	(.L_21 - .L_20)
.L_20:
        /*004c*/ 	.word	0x00000000
        /*0050*/ 	.short	0x0001
        /*0052*/ 	.short	0x0008
        /*0054*/ 	.byte	0x00, 0xf4, 0x21, 0x00


	//----- nvinfo : EIATTR_KPARAM_INFO
	.align		4
.L_21:
        /*0058*/ 	.byte	0x04, 0x17
        /*005a*/ 	.short	(.L_23 - .L_22)
.L_22:
        /*005c*/ 	.word	0x00000000
        /*0060*/ 	.short	0x0000
        /*0062*/ 	.short	0x0000
        /*0064*/ 	.byte	0x00, 0xf4, 0x21, 0x00


	//----- nvinfo : EIATTR_SPARSE_MMA_MASK
	.align		4
.L_23:
        /*0068*/ 	.byte	0x03, 0x50
        /*006a*/ 	.short	0x0000


	//----- nvinfo : EIATTR_MAXREG_COUNT
	.align		4
        /*006c*/ 	.byte	0x03, 0x1b
        /*006e*/ 	.short	0x00ff


	//----- nvinfo : EIATTR_COOP_GROUP_MASK_REGIDS
	.align		4
        /*0070*/ 	.byte	0x04, 0x29
        /*0072*/ 	.short	(.L_25 - .L_24)


	//   ....[0]....
.L_24:
        /*0074*/ 	.word	0xffffffff


	//   ....[1]....
        /*0078*/ 	.word	0xffffffff


	//   ....[2]....
        /*007c*/ 	.word	0xffffffff


	//   ....[3]....
        /*0080*/ 	.word	0xffffffff


	//   ....[4]....
        /*0084*/ 	.word	0xffffffff


	//   ....[5]....
        /*0088*/ 	.word	0xffffffff


	//   ....[6]....
        /*008c*/ 	.word	0xffffffff


	//   ....[7]....
        /*0090*/ 	.word	0xffffffff


	//----- nvinfo : EIATTR_COOP_GROUP_INSTR_OFFSETS
	.align		4
.L_25:
        /*0094*/ 	.byte	0x04, 0x28
        /*0096*/ 	.short	(.L_27 - .L_26)


	//   ....[0]....
.L_26:
        /*0098*/ 	.word	0x000001a0


	//   ....[1]....
        /*009c*/ 	.word	0x000001b0


	//   ....[2]....
        /*00a0*/ 	.word	0x000001e0


	//   ....[3]....
        /*00a4*/ 	.word	0x000001f0


	//   ....[4]....
        /*00a8*/ 	.word	0x00000220


	//   ....[5]....
        /*00ac*/ 	.word	0x00000230


	//   ....[6]....
        /*00b0*/ 	.word	0x00000260


	//   ....[7]....
        /*00b4*/ 	.word	0x00000270


	//----- nvinfo : EIATTR_EXIT_INSTR_OFFSETS
	.align		4
.L_27:
        /*00b8*/ 	.byte	0x04, 0x1c
        /*00ba*/ 	.short	(.L_29 - .L_28)


	//   ....[0]....
.L_28:
        /*00bc*/ 	.word	0x000003c0


	//   ....[1]....
        /*00c0*/ 	.word	0x000003e0


	//----- nvinfo : EIATTR_REQNTID
	.align		4
.L_29:
        /*00c4*/ 	.byte	0x04, 0x10
        /*00c6*/ 	.short	(.L_31 - .L_30)
.L_30:
        /*00c8*/ 	.word	0x00000040
        /*00cc*/ 	.word	0x00000001
        /*00d0*/ 	.word	0x00000001


	//----- nvinfo : EIATTR_CBANK_PARAM_SIZE
	.align		4
.L_31:
        /*00d4*/ 	.byte	0x03, 0x19
        /*00d6*/ 	.short	0x0028


	//----- nvinfo : EIATTR_PARAM_CBANK
	.align		4
        /*00d8*/ 	.byte	0x04, 0x0a
        /*00da*/ 	.short	(.L_33 - .L_32)
	.align		4
.L_32:
        /*00dc*/ 	.word	index@(.nv.constant0.triton_per_fused__weight_norm_interface_0)
        /*00e0*/ 	.short	0x0210
        /*00e2*/ 	.short	0x0028


	//----- nvinfo : EIATTR_SW_WAR
	.align		4
.L_33:
        /*00e4*/ 	.byte	0x04, 0x36
        /*00e6*/ 	.short	(.L_35 - .L_34)
.L_34:
        /*00e8*/ 	.word	0x00000008
.L_35:


//--------------------- .nv.callgraph             --------------------------
	.section	.nv.callgraph,"",@"SHT_CUDA_CALLGRAPH"
	.align	4
	.sectionentsize	8
	.align		4
        /*0000*/ 	.word	0x00000000
	.align		4
        /*0004*/ 	.word	0xffffffff
	.align		4
        /*0008*/ 	.word	0x00000000
	.align		4
        /*000c*/ 	.word	0xfffffffe
	.align		4
        /*0010*/ 	.word	0x00000000
	.align		4
        /*0014*/ 	.word	0xfffffffd
	.align		4
        /*0018*/ 	.word	0x00000000
	.align		4
        /*001c*/ 	.word	0xfffffffc


//--------------------- .nv.constant4             --------------------------
	.section	.nv.constant4,"a",@progbits
	.align	8
	.align		8
.nv.constant4:
        /*0000*/ 	.dword	_$_str
	.align		8
        /*0008*/ 	.dword	_$_str_$_2


//--------------------- .text.triton_per_fused__weight_norm_interface_0 --------------------------
	.section	.text.triton_per_fused__weight_norm_interface_0,"ax",@progbits
	.sectionflags	@"SHF_BARRIERS=1"
	.align	128
        .global         triton_per_fused__weight_norm_interface_0
        .type           triton_per_fused__weight_norm_interface_0,@function
        .size           triton_per_fused__weight_norm_interface_0,(.L_x_1 - triton_per_fused__weight_norm_interface_0)
        .other          triton_per_fused__weight_norm_interface_0,@"STO_CUDA_ENTRY STV_DEFAULT"
triton_per_fused__weight_norm_interface_0:
.text.triton_per_fused__weight_norm_interface_0:
[----:B------:R-:W0:Y:S02]  /*0000*/  LDC R1, c[0x0][0x28] ;  /* 0x00000a00ff017b82 */ /* 0x000e240000000800 */
[----:B------:R-:W1:Y:S01]  /*0010*/  S2R R2, SR_CTAID.X ;  /* 0x0000000000027919 */ /* 0x000e620000002500 */
[----:B------:R-:W2:Y:S01]  /*0020*/  LDC.64 R6, c[0x0][0x218] ;  /* 0x00008600ff067b82 */ /* 0x000ea20000000a00 */
[----:B------:R-:W-:Y:S01]  /*0030*/  CS2R R4, SRZ ;  /* 0x0000000000047805 */ /* 0x000fe2000001ff00 */
[----:B------:R-:W-:Y:S01]  /*0040*/  ULDC.64 UR4, c[0x0][0x208] ;  /* 0x0000820000047ab9 */ /* 0x000fe20000000a00 */
[----:B------:R-:W3:Y:S05]  /*0050*/  S2R R12, SR_TID.X ;  /* 0x00000000000c7919 */ /* 0x000eea0000002100 */
[----:B------:R-:W4:Y:S01]  /*0060*/  LDC.64 R8, c[0x0][0x220] ;  /* 0x00008800ff087b82 */ /* 0x000f220000000a00 */
[----:B-1----:R-:W-:-:S02]  /*0070*/  ISETP.GE.AND P0, PT, R2, 0x4, PT ;  /* 0x000000040200780c */ /* 0x002fc40003f06270 */
[----:B---3--:R-:W-:-:S04]  /*0080*/  LOP3.LUT R3, R12, 0xf, RZ, 0xc0, !PT ;  /* 0x0000000f0c037812 */ /* 0x008fc800078ec0ff */
[----:B------:R-:W-:Y:S01]  /*0090*/  ISETP.LT.U32.AND P1, PT, R3, 0xc, !P0 ;  /* 0x0000000c0300780c */ /* 0x000fe20004721070 */
[----:B------:R-:W-:-:S04]  /*00a0*/  IMAD R0, R2, 0xc, R3 ;  /* 0x0000000c02007824 */ /* 0x000fc800078e0203 */
[----:B--2---:R-:W-:-:S08]  /*00b0*/  IMAD.WIDE R6, R0, 0x4, R6 ;  /* 0x0000000400067825 */ /* 0x004fd000078e0206 */
[----:B------:R-:W2:Y:S04]  /*00c0*/  @P1 LDG.E R4, desc[UR4][R6.64] ;  /* 0x0000000406041981 */ /* 0x000ea8000c1e1900 */
[----:B------:R-:W3:Y:S01]  /*00d0*/  @P1 LDG.E R5, desc[UR4][R6.64] ;  /* 0x0000000406051981 */ /* 0x000ee2000c1e1900 */
[----:B------:R-:W-:Y:S01]  /*00e0*/  HFMA2.MMA R3, -RZ, RZ, 0, 0 ;  /* 0x00000000ff037435 */ /* 0x000fe200000001ff */
[----:B----4-:R-:W-:-:S09]  /*00f0*/  IMAD.WIDE R8, R2, 0x4, R8 ;  /* 0x0000000402087825 */ /* 0x010fd200078e0208 */
[----:B------:R1:W4:Y:S01]  /*0100*/  @!P0 LDG.E.EL R3, desc[UR4][R8.64] ;  /* 0x0000000408038981 */ /* 0x000322000c2e1900 */
[----:B------:R-:W-:Y:S01]  /*0110*/  BAR.SYNC.DEFER_BLOCKING 0x0 ;  /* 0x0000000000007b1d */ /* 0x000fe20000010000 */
[----:B------:R-:W-:-:S04]  /*0120*/  LOP3.LUT P0, RZ, R12, 0x3f, RZ, 0xc0, !PT ;  /* 0x0000003f0cff7812 */ /* 0x000fc8000780c0ff */
[----:B------:R-:W-:Y:S02]  /*0130*/  ISETP.LT.AND P0, PT, R2, 0x4, !P0 ;  /* 0x000000040200780c */ /* 0x000fe40004701270 */
[----:B--2---:R-:W-:Y:S02]  /*0140*/  SEL R4, R4, RZ, P1 ;  /* 0x000000ff04047207 */ /* 0x004fe40000800000 */
[----:B---3--:R-:W-:-:S03]  /*0150*/  SEL R5, R5, RZ, P1 ;  /* 0x000000ff05057207 */ /* 0x008fc60000800000 */
[----:B------:R-:W-:Y:S02]  /*0160*/  FMUL R10, R4, R4 ;  /* 0x00000004040a7220 */ /* 0x000fe40000400000 */
[----:B------:R-:W-:-:S03]  /*0170*/  FMUL R5, R5, R5 ;  /* 0x0000000505057220 */ /* 0x000fc60000400000 */
[----:B------:R-:W-:Y:S02]  /*0180*/  FSEL R10, R10, RZ, P1 ;  /* 0x000000ff0a0a7208 */ /* 0x000fe40000800000 */
[----:B------:R-:W-:-:S03]  /*0190*/  FSEL R5, R5, RZ, P1 ;  /* 0x000000ff05057208 */ /* 0x000fc60000800000 */
[----:B------:R-:W2:Y:S04]  /*01a0*/  SHFL.BFLY PT, R11, R10, 0x8, 0x1f ;  /* 0x0d001f000a0b7f89 */ /* 0x000ea800000e0000 */
[----:B------:R-:W3:Y:S01]  /*01b0*/  SHFL.BFLY PT, R14, R5, 0x8, 0x1f ;  /* 0x0d001f00050e7f89 */ /* 0x000ee200000e0000 */
[----:B--2---:R-:W-:Y:S01]  /*01c0*/  FADD R11, R10, R11 ;  /* 0x0000000b0a0b7221 */ /* 0x004fe20000000000 */
[----:B---3--:R-:W-:-:S04]  /*01d0*/  FADD R14, R5, R14 ;  /* 0x0000000e050e7221 */ /* 0x008fc80000000000 */
[----:B------:R-:W2:Y:S04]  /*01e0*/  SHFL.BFLY PT, R6, R11, 0x4, 0x1f ;  /* 0x0c801f000b067f89 */ /* 0x000ea800000e0000 */
[----:B-1----:R-:W1:Y:S01]  /*01f0*/  SHFL.BFLY PT, R9, R14, 0x4, 0x1f ;  /* 0x0c801f000e097f89 */ /* 0x002e6200000e0000 */
[----:B--2---:R-:W-:Y:S01]  /*0200*/  FADD R6, R11, R6 ;  /* 0x000000060b067221 */ /* 0x004fe20000000000 */
[----:B-1----:R-:W-:-:S04]  /*0210*/  FADD R13, R14, R9 ;  /* 0x000000090e0d7221 */ /* 0x002fc80000000000 */
[----:B------:R-:W1:Y:S04]  /*0220*/  SHFL.BFLY PT, R7, R6, 0x2, 0x1f ;  /* 0x0c401f0006077f89 */ /* 0x000e6800000e0000 */
[----:B------:R-:W2:Y:S01]  /*0230*/  SHFL.BFLY PT, R16, R13, 0x2, 0x1f ;  /* 0x0c401f000d107f89 */ /* 0x000ea200000e0000 */
[----:B-1----:R-:W-:Y:S01]  /*0240*/  FADD R7, R6, R7 ;  /* 0x0000000706077221 */ /* 0x002fe20000000000 */
[----:B--2---:R-:W-:-:S04]  /*0250*/  FADD R16, R13, R16 ;  /* 0x000000100d107221 */ /* 0x004fc80000000000 */
[----:B------:R-:W1:Y:S04]  /*0260*/  SHFL.BFLY PT, R8, R7, 0x1, 0x1f ;  /* 0x0c201f0007087f89 */ /* 0x000e6800000e0000 */
[----:B------:R-:W2:Y:S01]  /*0270*/  SHFL.BFLY PT, R5, R16, 0x1, 0x1f ;  /* 0x0c201f0010057f89 */ /* 0x000ea200000e0000 */
[----:B-1----:R-:W-:Y:S02]  /*0280*/  FADD R10, R7, R8 ;  /* 0x00000008070a7221 */ /* 0x002fe40000000000 */
[----:B------:R-:W1:Y:S02]  /*0290*/  LDC.64 R8, c[0x0][0x210] ;  /* 0x00008400ff087b82 */ /* 0x000e640000000a00 */
[----:B------:R-:W3:Y:S01]  /*02a0*/  MUFU.SQRT R11, R10 ;  /* 0x0000000a000b7308 */ /* 0x000ee20000002000 */
[----:B--2---:R-:W-:-:S05]  /*02b0*/  FADD R5, R16, R5 ;  /* 0x0000000510057221 */ /* 0x004fca0000000000 */
[----:B------:R-:W2:Y:S02]  /*02c0*/  LDC.64 R6, c[0x0][0x228] ;  /* 0x00008a00ff067b82 */ /* 0x000ea40000000a00 */
[----:B------:R-:W-:Y:S01]  /*02d0*/  MUFU.SQRT R5, R5 ;  /* 0x0000000500057308 */ /* 0x000fe20000002000 */
[C---:B---3--:R-:W-:Y:S02]  /*02e0*/  FSETP.GT.AND P3, PT, R11.reuse, 8.50705917302346158658e+37, PT ;  /* 0x7e8000000b00780b */ /* 0x048fe40003f64000 */
[----:B------:R-:W-:-:S11]  /*02f0*/  FSETP.GEU.AND P2, PT, R11, 1.175494350822287508e-38, PT ;  /* 0x008000000b00780b */ /* 0x000fd60003f4e000 */
[----:B------:R-:W-:Y:S01]  /*0300*/  @P3 FMUL R11, R11, 0.25 ;  /* 0x3e8000000b0b3820 */ /* 0x000fe20000400000 */
[----:B----4-:R-:W-:Y:S01]  /*0310*/  @P3 FMUL R3, R3, 0.25 ;  /* 0x3e80000003033820 */ /* 0x010fe20000400000 */
[----:B------:R-:W-:Y:S01]  /*0320*/  LOP3.LUT P3, RZ, R12, 0x30, RZ, 0xc0, !PT ;  /* 0x000000300cff7812 */ /* 0x000fe2000786c0ff */
[----:B--2---:R-:W-:-:S04]  /*0330*/  IMAD.WIDE R6, R0, 0x4, R6 ;  /* 0x0000000400067825 */ /* 0x004fc800078e0206 */
[----:B------:R-:W-:Y:S01]  /*0340*/  @!P2 FMUL R11, R11, 16777216 ;  /* 0x4b8000000b0ba820 */ /* 0x000fe20000400000 */
[----:B------:R-:W-:Y:S01]  /*0350*/  @!P2 FMUL R3, R3, 16777216 ;  /* 0x4b8000000303a820 */ /* 0x000fe20000400000 */
[----:B------:R-:W-:Y:S02]  /*0360*/  PLOP3.LUT P1, PT, P3, P1, PT, 0x8, 0x0 ;  /* 0x000000000000781c */ /* 0x000fe40001f22170 */
[----:B------:R-:W2:Y:S02]  /*0370*/  MUFU.RCP R14, R11 ;  /* 0x0000000b000e7308 */ /* 0x000ea40000001000 */
[----:B--2---:R-:W-:Y:S01]  /*0380*/  FMUL R13, R14, R3 ;  /* 0x000000030e0d7220 */ /* 0x004fe20000400000 */
[----:B-1----:R-:W-:-:S04]  /*0390*/  IMAD.WIDE R2, R2, 0x4, R8 ;  /* 0x0000000402027825 */ /* 0x002fc800078e0208 */
[----:B------:R-:W-:Y:S01]  /*03a0*/  FMUL R13, R4, R13 ;  /* 0x0000000d040d7220 */ /* 0x000fe20000400000 */
[----:B------:R1:W-:Y:S03]  /*03b0*/  @P0 STG.E desc[UR4][R2.64], R5 ;  /* 0x0000000502000986 */ /* 0x0003e6000c101904 */
[----:B------:R-:W-:Y:S05]  /*03c0*/  @!P1 EXIT ;  /* 0x000000000000994d */ /* 0x000fea0003800000 */
[----:B------:R-:W-:Y:S01]  /*03d0*/  STG.E desc[UR4][R6.64], R13 ;  /* 0x0000000d06007986 */ /* 0x000fe2000c101904 */
[----:B------:R-:W-:Y:S05]  /*03e0*/  EXIT ;  /* 0x000000000000794d */ /* 0x000fea0003800000 */
.L_x_0:
[----:B------:R-:W-:-:S00]  /*03f0*/  BRA `(.L_x_0) ;  /* 0xfffffffc00fc7947 */ /* 0x000fc0000383ffff */
[----:B------:R-:W-:-:S00]  /*0400*/  NOP ;  /* 0x0000000000007918 */ /* 0x000fc00000000000 */
[----:B------:R-:W-:-:S00]  /*0410*/  NOP ;  /* 0x0000000000007918 */ /* 0x000fc00000000000 */
[----:B------:R-:W-:-:S00]  /*0420*/  NOP ;  /* 0x0000000000007918 */ /* 0x000fc00000000000 */
[----:B------:R-:W-:-:S00]  /*0430*/  NOP ;  /* 0x0000000000007918 */ /* 0x000fc00000000000 */
[----:B------:R-:W-:-:S00]  /*0440*/  NOP ;  /* 0x0000000000007918 */ /* 0x000fc00000000000 */
[----:B------:R-:W-:-:S00]  /*0450*/  NOP ;  /* 0x0000000000007918 */ /* 0x000fc00000000000 */
[----:B------:R-:W-:-:S00]  /*0460*/  NOP ;  /* 0x0000000000007918 */ /* 0x000fc00000000000 */
[----:B------:R-:W-:-:S00]  /*0470*/  NOP ;  /* 0x0000000000007918 */ /* 0x000fc00000000000 */
.L_x_1:


//--------------------- .nv.global.init           --------------------------
	.section	.nv.global.init,"aw",@progbits
.nv.global.init:
	.type		_$_str,@object
	.size		_$_str,(_$_str_$_2 - _$_str)
_$_str:
        /*0000*/ 	.byte	0x5f, 0x5f, 0x43, 0x55, 0x44, 0x41, 0x5f, 0x46, 0x54, 0x5a, 0x00
	.type		_$_str_$_2,@object
	.size		_$_str_$_2,(.L_1 - _$_str_$_2)
_$_str_$_2:
        /*000b*/ 	.byte	0x5f, 0x5f, 0x43, 0x55, 0x44, 0x41, 0x5f, 0x50, 0x52, 0x45, 0x43, 0x5f, 0x53, 0x51, 0x52, 0x54
        /*001b*/ 	.byte	0x00
.L_1:


//--------------------- .nv.constant0.triton_per_fused__weight_norm_interface_0 --------------------------
	.section	.nv.constant0.triton_per_fused__weight_norm_interface_0,"a",@progbits
	.sectionflags	@""
	.align	4
.nv.constant0.triton_per_fused__weight_norm_interface_0:
	.zero		568
